	.headerflags	@"EF_CUDA_TEXMODE_UNIFIED EF_CUDA_64BIT_ADDRESS EF_CUDA_ACCELERATORS EF_CUDA_SM90 EF_CUDA_VIRTUAL_SM(EF_CUDA_SM90)"
	.elftype	@"ET_EXEC"


//--------------------- .nv.info                  --------------------------
	.section	.nv.info,"",@"SHT_CUDA_INFO"
	.align	4


	//----- nvinfo : EIATTR_REGCOUNT
	.align		4
        /*0000*/ 	.byte	0x04, 0x2f
        /*0002*/ 	.short	(.L_2 - .L_1)
	.align		4
.L_1:
        /*0004*/ 	.word	index@(triton_poi_fused_gelu_18)
        /*0008*/ 	.word	0x00000020


	//----- nvinfo : EIATTR_MIN_STACK_SIZE
	.align		4
.L_2:
        /*000c*/ 	.byte	0x04, 0x12
        /*000e*/ 	.short	(.L_4 - .L_3)
	.align		4
.L_3:
        /*0010*/ 	.word	index@(triton_poi_fused_gelu_18)
        /*0014*/ 	.word	0x00000000


	//----- nvinfo : EIATTR_FRAME_SIZE
	.align		4
.L_4:
        /*0018*/ 	.byte	0x04, 0x11
        /*001a*/ 	.short	(.L_6 - .L_5)
	.align		4
.L_5:
        /*001c*/ 	.word	index@(triton_poi_fused_gelu_18)
        /*0020*/ 	.word	0x00000000


	//----- nvinfo : EIATTR_MIN_STACK_SIZE
	.align		4
.L_6:
        /*0024*/ 	.byte	0x04, 0x12
        /*0026*/ 	.short	(.L_8 - .L_7)
	.align		4
.L_7:
        /*0028*/ 	.word	index@(triton_poi_fused_gelu_18)
        /*002c*/ 	.word	0x00000000
.L_8:


//--------------------- .nv.info.triton_poi_fused_gelu_18 --------------------------
	.section	.nv.info.triton_poi_fused_gelu_18,"",@"SHT_CUDA_INFO"
	.sectionflags	@""
	.align	4


	//----- nvinfo : EIATTR_CUDA_API_VERSION
	.align		4
        /*0000*/ 	.byte	0x04, 0x37
        /*0002*/ 	.short	(.L_10 - .L_9)
.L_9:
        /*0004*/ 	.word	0x0000007c


	//----- nvinfo : EIATTR_KPARAM_INFO
	.align		4
.L_10:
        /*0008*/ 	.byte	0x04, 0x17
        /*000a*/ 	.short	(.L_12 - .L_11)
.L_11:
        /*000c*/ 	.word	0x00000000
        /*0010*/ 	.short	0x0002
        /*0012*/ 	.short	0x0010
        /*0014*/ 	.byte	0x00, 0xf0, 0x11, 0x00


	//----- nvinfo : EIATTR_KPARAM_INFO
	.align		4
.L_12:
        /*0018*/ 	.byte	0x04, 0x17
        /*001a*/ 	.short	(.L_14 - .L_13)
.L_13:
        /*001c*/ 	.word	0x00000000
        /*0020*/ 	.short	0x0001
        /*0022*/ 	.short	0x0008
        /*0024*/ 	.byte	0x00, 0xf4, 0x21, 0x00


	//----- nvinfo : EIATTR_KPARAM_INFO
	.align		4
.L_14:
        /*0028*/ 	.byte	0x04, 0x17
        /*002a*/ 	.short	(.L_16 - .L_15)
.L_15:
        /*002c*/ 	.word	0x00000000
        /*0030*/ 	.short	0x0000
        /*0032*/ 	.short	0x0000
        /*0034*/ 	.byte	0x00, 0xf4, 0x21, 0x00


	//----- nvinfo : EIATTR_SPARSE_MMA_MASK
	.align		4
.L_16:
        /*0038*/ 	.byte	0x03, 0x50
        /*003a*/ 	.short	0x0000


	//----- nvinfo : EIATTR_MAXREG_COUNT
	.align		4
        /*003c*/ 	.byte	0x03, 0x1b
        /*003e*/ 	.short	0x00ff


	//----- nvinfo : EIATTR_EXIT_INSTR_OFFSETS
	.align		4
        /*0040*/ 	.byte	0x04, 0x1c
        /*0042*/ 	.short	(.L_18 - .L_17)


	//   ....[0]....
.L_17:
        /*0044*/ 	.word	0x00001110


	//----- nvinfo : EIATTR_REQNTID
	.align		4
.L_18:
        /*0048*/ 	.byte	0x04, 0x10
        /*004a*/ 	.short	(.L_20 - .L_19)
.L_19:
        /*004c*/ 	.word	0x00000080
        /*0050*/ 	.word	0x00000001
        /*0054*/ 	.word	0x00000001


	//----- nvinfo : EIATTR_CBANK_PARAM_SIZE
	.align		4
.L_20:
        /*0058*/ 	.byte	0x03, 0x19
        /*005a*/ 	.short	0x0014


	//----- nvinfo : EIATTR_PARAM_CBANK
	.align		4
        /*005c*/ 	.byte	0x04, 0x0a
        /*005e*/ 	.short	(.L_22 - .L_21)
	.align		4
.L_21:
        /*0060*/ 	.word	index@(.nv.constant0.triton_poi_fused_gelu_18)
        /*0064*/ 	.short	0x0210
        /*0066*/ 	.short	0x0014


	//----- nvinfo : EIATTR_SW_WAR
	.align		4
.L_22:
        /*0068*/ 	.byte	0x04, 0x36
        /*006a*/ 	.short	(.L_24 - .L_23)
.L_23:
        /*006c*/ 	.word	0x00000008
.L_24:


//--------------------- .nv.callgraph             --------------------------
	.section	.nv.callgraph,"",@"SHT_CUDA_CALLGRAPH"
	.align	4
	.sectionentsize	8
	.align		4
        /*0000*/ 	.word	0x00000000
	.align		4
        /*0004*/ 	.word	0xffffffff
	.align		4
        /*0008*/ 	.word	0x00000000
	.align		4
        /*000c*/ 	.word	0xfffffffe
	.align		4
        /*0010*/ 	.word	0x00000000
	.align		4
        /*0014*/ 	.word	0xfffffffd
	.align		4
        /*0018*/ 	.word	0x00000000
	.align		4
        /*001c*/ 	.word	0xfffffffc


//--------------------- .nv.constant4             --------------------------
	.section	.nv.constant4,"a",@progbits
	.align	8
	.align		8
.nv.constant4:
        /*0000*/ 	.dword	_$_str


//--------------------- .text.triton_poi_fused_gelu_18 --------------------------
	.section	.text.triton_poi_fused_gelu_18,"ax",@progbits
	.align	128
        .global         triton_poi_fused_gelu_18
        .type           triton_poi_fused_gelu_18,@function
        .size           triton_poi_fused_gelu_18,(.L_x_1 - triton_poi_fused_gelu_18)
        .other          triton_poi_fused_gelu_18,@"STO_CUDA_ENTRY STV_DEFAULT"
triton_poi_fused_gelu_18:
.text.triton_poi_fused_gelu_18:
[----:B------:R-:W-:Y:S01]  /*0000*/  LDC R1, c[0x0][0x28] ;  /* 0x00000a00ff017b82 */ /* 0x000fe20000000800 */
[----:B------:R-:W1:Y:S07]  /*0010*/  S2R R0, SR_TID.X ;  /* 0x0000000000007919 */ /* 0x000e6e0000002100 */
[----:B------:R-:W2:Y:S01]  /*0020*/  LDC.64 R18, c[0x0][0x210] ;  /* 0x00008400ff127b82 */ /* 0x000ea20000000a00 */
[----:B------:R-:W-:Y:S01]  /*0030*/  ULDC.64 UR4, c[0x0][0x208] ;  /* 0x0000820000047ab9 */ /* 0x000fe20000000a00 */
[----:B------:R-:W3:Y:S01]  /*0040*/  S2R R3, SR_CTAID.X ;  /* 0x0000000000037919 */ /* 0x000ee20000002500 */
[----:B------:R-:W-:-:S02]  /*0050*/  HFMA2.MMA R21, -RZ, RZ, 0.470947265625, -12.46875 ;  /* 0x3789ca3cff157435 */ /* 0x000fc400000001ff */
[----:B------:R-:W-:Y:S01]  /*0060*/  HFMA2.MMA R16, -RZ, RZ, 0.470947265625, -12.46875 ;  /* 0x3789ca3cff107435 */ /* 0x000fe200000001ff */
[----:B------:R-:W-:Y:S01]  /*0070*/  IMAD.MOV.U32 R23, RZ, RZ, -0x460a9f47 ;  /* 0xb9f560b9ff177424 */ /* 0x000fe200078e00ff */
[----:B------:R-:W-:Y:S01]  /*0080*/  MOV R20, 0xb9f560b9 ;  /* 0xb9f560b900147802 */ /* 0x000fe20000000f00 */
[----:B------:R-:W-:Y:S01]  /*0090*/  HFMA2.MMA R22, -RZ, RZ, 0.958984375, -6.1690807342529296875e-05 ;  /* 0x3bac840bff167435 */ /* 0x000fe200000001ff */
[----:B------:R-:W-:Y:S01]  /*00a0*/  IMAD.MOV.U32 R25, RZ, RZ, 0x3bac840b ;  /* 0x3bac840bff197424 */ /* 0x000fe200078e00ff */
[----:B------:R-:W-:Y:S01]  /*00b0*/  HFMA2.MMA R26, -RZ, RZ, -0.74462890625, 604.5 ;  /* 0xb9f560b9ff1a7435 */ /* 0x000fe200000001ff */
[----:B------:R-:W-:Y:S01]  /*00c0*/  IMAD.MOV.U32 R24, RZ, RZ, 0x3789ca3c ;  /* 0x3789ca3cff187424 */ /* 0x000fe200078e00ff */
[----:B------:R-:W-:Y:S01]  /*00d0*/  HFMA2.MMA R27, -RZ, RZ, 0.958984375, -6.1690807342529296875e-05 ;  /* 0x3bac840bff1b7435 */ /* 0x000fe200000001ff */
[----:B------:R-:W-:Y:S01]  /*00e0*/  ULDC.64 UR6, c[0x0][0x218] ;  /* 0x0000860000067ab9 */ /* 0x000fe20000000a00 */
[----:B-1----:R-:W-:-:S04]  /*00f0*/  SHF.L.U32 R0, R0, 0x2, RZ ;  /* 0x0000000200007819 */ /* 0x002fc800000006ff */
[----:B------:R-:W-:-:S04]  /*0100*/  LOP3.LUT R0, R0, 0x1fc, RZ, 0xc0, !PT ;  /* 0x000001fc00007812 */ /* 0x000fc800078ec0ff */
[----:B---3--:R-:W-:-:S05]  /*0110*/  LEA R3, R3, R0, 0xa ;  /* 0x0000000003037211 */ /* 0x008fca00078e50ff */
[----:B--2---:R-:W-:-:S05]  /*0120*/  IMAD.WIDE R18, R3, 0x4, R18 ;  /* 0x0000000403127825 */ /* 0x004fca00078e0212 */
[----:B------:R-:W2:Y:S04]  /*0130*/  LDG.E.128 R8, desc[UR4][R18.64] ;  /* 0x0000000412087981 */ /* 0x000ea8000c1e1d00 */
[----:B------:R1:W3:Y:S02]  /*0140*/  LDG.E.128 R4, desc[UR4][R18.64+0x800] ;  /* 0x0008000412047981 */ /* 0x0002e4000c1e1d00 */
[----:B-1----:R-:W-:Y:S01]  /*0150*/  HFMA2.MMA R18, -RZ, RZ, -0.74462890625, 604.5 ;  /* 0xb9f560b9ff127435 */ /* 0x002fe200000001ff */
[----:B--2---:R-:W-:Y:S01]  /*0160*/  FMUL R13, R9, 0.70710676908493041992 ;  /* 0x3f3504f3090d7820 */ /* 0x004fe20000400000 */
[----:B------:R-:W-:Y:S01]  /*0170*/  FMUL R14, R8, 0.70710676908493041992 ;  /* 0x3f3504f3080e7820 */ /* 0x000fe20000400000 */
[----:B------:R-:W-:Y:S01]  /*0180*/  FMUL R0, R10, 0.70710676908493041992 ;  /* 0x3f3504f30a007820 */ /* 0x000fe20000400000 */
[----:B------:R-:W-:Y:S01]  /*0190*/  FMUL R12, R11, 0.70710676908493041992 ;  /* 0x3f3504f30b0c7820 */ /* 0x000fe20000400000 */
[----:B------:R-:W-:Y:S01]  /*01a0*/  FADD.FTZ R2, |R13|, -RZ ;  /* 0x800000ff0d027221 */ /* 0x000fe20000010200 */
[----:B------:R-:W-:Y:S01]  /*01b0*/  FADD.FTZ R15, |R14|, -RZ ;  /* 0x800000ff0e0f7221 */ /* 0x000fe20000010200 */
[----:B------:R-:W-:Y:S01]  /*01c0*/  FADD.FTZ R17, |R0|, -RZ ;  /* 0x800000ff00117221 */ /* 0x000fe20000010200 */
[----:B------:R-:W-:Y:S01]  /*01d0*/  FADD.FTZ R19, |R12|, -RZ ;  /* 0x800000ff0c137221 */ /* 0x000fe20000010200 */
[----:B------:R-:W-:Y:S01]  /*01e0*/  FMUL R11, R11, 0.5 ;  /* 0x3f0000000b0b7820 */ /* 0x000fe20000400000 */
[----:B------:R-:W-:Y:S01]  /*01f0*/  FSETP.GE.AND P3, PT, R2, 1.0029599666595458984, PT ;  /* 0x3f8060fe0200780b */ /* 0x000fe20003f66000 */
[----:B------:R-:W-:Y:S01]  /*0200*/  FMUL R10, R10, 0.5 ;  /* 0x3f0000000a0a7820 */ /* 0x000fe20000400000 */
[----:B------:R-:W-:-:S02]  /*0210*/  FSETP.GE.AND P0, PT, R15, 1.0029599666595458984, PT ;  /* 0x3f8060fe0f00780b */ /* 0x000fc40003f06000 */
[----:B------:R-:W-:Y:S02]  /*0220*/  FSETP.GE.AND P4, PT, R17, 1.0029599666595458984, PT ;  /* 0x3f8060fe1100780b */ /* 0x000fe40003f86000 */
[----:B------:R-:W-:-:S07]  /*0230*/  FSETP.GE.AND P2, PT, R19, 1.0029599666595458984, PT ;  /* 0x3f8060fe1300780b */ /* 0x000fce0003f46000 */
[----:B------:R-:W-:Y:S01]  /*0240*/  @!P3 MOV R21, 0x38b1e96a ;  /* 0x38b1e96a0015b802 */ /* 0x000fe20000000f00 */
[----:B------:R-:W-:Y:S01]  /*0250*/  @!P3 FMUL R2, R13, R13 ;  /* 0x0000000d0d02b220 */ /* 0x000fe20000400000 */
[----:B------:R-:W-:Y:S01]  /*0260*/  @!P3 MOV R23, 0xba574d20 ;  /* 0xba574d200017b802 */ /* 0x000fe20000000f00 */
[----:B------:R-:W-:Y:S01]  /*0270*/  @!P0 FMUL R15, R14, R14 ;  /* 0x0000000e0e0f8220 */ /* 0x000fe20000400000 */
[----:B------:R-:W-:Y:S01]  /*0280*/  @!P0 MOV R16, 0x38b1e96a ;  /* 0x38b1e96a00108802 */ /* 0x000fe20000000f00 */
[----:B------:R-:W-:Y:S01]  /*0290*/  @!P4 FMUL R17, R0, R0 ;  /* 0x000000000011c220 */ /* 0x000fe20000400000 */
[----:B------:R-:W-:Y:S01]  /*02a0*/  @!P0 MOV R20, 0xba574d20 ;  /* 0xba574d2000148802 */ /* 0x000fe20000000f00 */
[----:B------:R-:W-:Y:S01]  /*02b0*/  FFMA.FTZ R21, R2, R21, R23 ;  /* 0x0000001502157223 */ /* 0x000fe20000010017 */
[----:B------:R-:W-:Y:S01]  /*02c0*/  MOV R23, 0x3bac840b ;  /* 0x3bac840b00177802 */ /* 0x000fe20000000f00 */
[----:B------:R-:W-:Y:S01]  /*02d0*/  @!P2 FMUL R19, R12, R12 ;  /* 0x0000000c0c13a220 */ /* 0x000fe20000400000 */
[----:B------:R-:W-:Y:S01]  /*02e0*/  @!P0 MOV R23, 0x3baad5ea ;  /* 0x3baad5ea00178802 */ /* 0x000fe20000000f00 */
[----:B------:R-:W-:Y:S01]  /*02f0*/  FFMA.FTZ R16, R15, R16, R20 ;  /* 0x000000100f107223 */ /* 0x000fe20000010014 */
[----:B------:R-:W-:-:S02]  /*0300*/  MOV R20, 0x3789ca3c ;  /* 0x3789ca3c00147802 */ /* 0x000fc40000000f00 */
[----:B------:R-:W-:Y:S01]  /*0310*/  @!P4 MOV R20, 0x38b1e96a ;  /* 0x38b1e96a0014c802 */ /* 0x000fe20000000f00 */
[----:B------:R-:W-:Y:S01]  /*0320*/  FFMA.FTZ R16, R16, R15, R23 ;  /* 0x0000000f10107223 */ /* 0x000fe20000010017 */
[----:B------:R-:W-:Y:S01]  /*0330*/  @!P4 MOV R18, 0xba574d20 ;  /* 0xba574d200012c802 */ /* 0x000fe20000000f00 */
[----:B------:R-:W-:Y:S01]  /*0340*/  HFMA2.MMA R23, -RZ, RZ, -1.26171875, -2.110004425048828125e-05 ;  /* 0xbd0c8162ff177435 */ /* 0x000fe200000001ff */
[----:B------:R-:W-:Y:S02]  /*0350*/  @!P3 MOV R22, 0x3baad5ea ;  /* 0x3baad5ea0016b802 */ /* 0x000fe40000000f00 */
[----:B------:R-:W-:Y:S01]  /*0360*/  @!P4 MOV R25, 0x3baad5ea ;  /* 0x3baad5ea0019c802 */ /* 0x000fe20000000f00 */
[----:B------:R-:W-:Y:S01]  /*0370*/  FFMA.FTZ R20, R17, R20, R18 ;  /* 0x0000001411147223 */ /* 0x000fe20000010012 */
[----:B------:R-:W-:Y:S01]  /*0380*/  @!P2 MOV R24, 0x38b1e96a ;  /* 0x38b1e96a0018a802 */ /* 0x000fe20000000f00 */
[----:B------:R-:W-:Y:S02]  /*0390*/  @!P0 IMAD.MOV.U32 R23, RZ, RZ, -0x4323e419 ;  /* 0xbcdc1be7ff178424 */ /* 0x000fe400078e00ff */
[----:B------:R-:W-:Y:S01]  /*03a0*/  FFMA.FTZ R21, R21, R2, R22 ;  /* 0x0000000215157223 */ /* 0x000fe20000010016 */
[----:B------:R-:W-:Y:S01]  /*03b0*/  FFMA.FTZ R22, R20, R17, R25 ;  /* 0x0000001114167223 */ /* 0x000fe20000010019 */
[----:B------:R-:W-:Y:S01]  /*03c0*/  MOV R25, 0xbd0c8162 ;  /* 0xbd0c816200197802 */ /* 0x000fe20000000f00 */
[----:B------:R-:W-:Y:S01]  /*03d0*/  FFMA.FTZ R20, R16, R15, R23 ;  /* 0x0000000f10147223 */ /* 0x000fe20000010017 */
[----:B------:R-:W-:Y:S01]  /*03e0*/  HFMA2.MMA R23, -RZ, RZ, 1.52734375, -41152 ;  /* 0x3e1cf906ff177435 */ /* 0x000fe200000001ff */
[----:B------:R-:W-:-:S02]  /*03f0*/  @!P2 MOV R26, 0xba574d20 ;  /* 0xba574d20001aa802 */ /* 0x000fc40000000f00 */
[----:B------:R-:W-:Y:S02]  /*0400*/  @!P4 MOV R25, 0xbcdc1be7 ;  /* 0xbcdc1be70019c802 */ /* 0x000fe40000000f00 */
[----:B------:R-:W-:Y:S01]  /*0410*/  @!P2 MOV R27, 0x3baad5ea ;  /* 0x3baad5ea001ba802 */ /* 0x000fe20000000f00 */
[----:B------:R-:W-:Y:S01]  /*0420*/  FFMA.FTZ R18, R19, R24, R26 ;  /* 0x0000001813127223 */ /* 0x000fe2000001001a */
[----:B------:R-:W-:Y:S01]  /*0430*/  @!P0 MOV R23, 0x3de718af ;  /* 0x3de718af00178802 */ /* 0x000fe20000000f00 */
[----:B------:R-:W-:Y:S01]  /*0440*/  FFMA.FTZ R16, R22, R17, R25 ;  /* 0x0000001116107223 */ /* 0x000fe20000010019 */
[----:B------:R-:W-:Y:S01]  /*0450*/  HFMA2.MMA R24, -RZ, RZ, -1.26171875, -2.110004425048828125e-05 ;  /* 0xbd0c8162ff187435 */ /* 0x000fe200000001ff */
[----:B------:R-:W-:Y:S01]  /*0460*/  FFMA.FTZ R18, R18, R19, R27 ;  /* 0x0000001312127223 */ /* 0x000fe2000001001b */
[----:B------:R-:W-:Y:S01]  /*0470*/  HFMA2.MMA R22, -RZ, RZ, 1.853515625, -0.00091457366943359375 ;  /* 0x3f6a937eff167435 */ /* 0x000fe200000001ff */
[----:B------:R-:W-:Y:S01]  /*0480*/  FFMA.FTZ R23, R20, R15, R23 ;  /* 0x0000000f14177223 */ /* 0x000fe20000010017 */
[----:B------:R-:W-:-:S02]  /*0490*/  HFMA2.MMA R20, -RZ, RZ, 1.78125, -136.25 ;  /* 0x3f20d842ff147435 */ /* 0x000fc400000001ff */
[----:B------:R-:W-:Y:S01]  /*04a0*/  @!P3 MOV R24, 0xbcdc1be7 ;  /* 0xbcdc1be70018b802 */ /* 0x000fe20000000f00 */
[----:B------:R-:W-:Y:S01]  /*04b0*/  HFMA2.MMA R25, -RZ, RZ, 1.52734375, -41152 ;  /* 0x3e1cf906ff197435 */ /* 0x000fe200000001ff */
[----:B------:R-:W-:Y:S01]  /*04c0*/  @!P0 MOV R22, 0xbec093ac ;  /* 0xbec093ac00168802 */ /* 0x000fe20000000f00 */
[----:B------:R-:W-:Y:S01]  /*04d0*/  HFMA2.MMA R27, -RZ, RZ, -1.26171875, -2.110004425048828125e-05 ;  /* 0xbd0c8162ff1b7435 */ /* 0x000fe200000001ff */
[----:B------:R-:W-:Y:S01]  /*04e0*/  @!P0 MOV R20, 0x3e0375d3 ;  /* 0x3e0375d300148802 */ /* 0x000fe20000000f00 */
[-C--:B------:R-:W-:Y:S01]  /*04f0*/  FFMA.FTZ R21, R21, R2.reuse, R24 ;  /* 0x0000000215157223 */ /* 0x080fe20000010018 */
[----:B------:R-:W-:Y:S02]  /*0500*/  IMAD.MOV.U32 R24, RZ, RZ, 0x3e1cf906 ;  /* 0x3e1cf906ff187424 */ /* 0x000fe400078e00ff */
[-C--:B------:R-:W-:Y:S01]  /*0510*/  FFMA.FTZ R23, R23, R15.reuse, R22 ;  /* 0x0000000f17177223 */ /* 0x080fe20000010016 */
[----:B------:R-:W-:Y:S01]  /*0520*/  @!P3 MOV R24, 0x3de718af ;  /* 0x3de718af0018b802 */ /* 0x000fe20000000f00 */
[----:B------:R-:W-:Y:S01]  /*0530*/  @!P4 IMAD.MOV.U32 R25, RZ, RZ, 0x3de718af ;  /* 0x3de718afff19c424 */ /* 0x000fe200078e00ff */
[----:B------:R-:W-:Y:S01]  /*0540*/  MOV R22, 0x3f6a937e ;  /* 0x3f6a937e00167802 */ /* 0x000fe20000000f00 */
[----:B------:R-:W-:Y:S01]  /*0550*/  FFMA.FTZ R20, R23, R15, R20 ;  /* 0x0000000f17147223 */ /* 0x000fe20000010014 */
[----:B------:R-:W-:Y:S01]  /*0560*/  HFMA2.MMA R23, -RZ, RZ, 1.78125, -136.25 ;  /* 0x3f20d842ff177435 */ /* 0x000fe200000001ff */
[----:B------:R-:W-:Y:S01]  /*0570*/  @!P3 MOV R22, 0xbec093ac ;  /* 0xbec093ac0016b802 */ /* 0x000fe20000000f00 */
[-C--:B------:R-:W-:Y:S01]  /*0580*/  FFMA.FTZ R21, R21, R2.reuse, R24 ;  /* 0x0000000215157223 */ /* 0x080fe20000010018 */
[----:B------:R-:W-:Y:S01]  /*0590*/  HFMA2.MMA R24, -RZ, RZ, 1.853515625, -0.00091457366943359375 ;  /* 0x3f6a937eff187435 */ /* 0x000fe200000001ff */
[----:B------:R-:W-:Y:S01]  /*05a0*/  FFMA.FTZ R25, R16, R17, R25 ;  /* 0x0000001110197223 */ /* 0x000fe20000010019 */
[----:B------:R-:W-:Y:S01]  /*05b0*/  HFMA2.MMA R16, -RZ, RZ, 1.78125, -136.25 ;  /* 0x3f20d842ff107435 */ /* 0x000fe200000001ff */
[----:B------:R-:W-:Y:S01]  /*05c0*/  FFMA.FTZ R22, R21, R2, R22 ;  /* 0x0000000215167223 */ /* 0x000fe20000010016 */
[----:B------:R-:W-:Y:S01]  /*05d0*/  @!P3 IMAD.MOV.U32 R23, RZ, RZ, 0x3e0375d3 ;  /* 0x3e0375d3ff17b424 */ /* 0x000fe200078e00ff */
[----:B------:R-:W-:Y:S01]  /*05e0*/  FSEL R15, -R15, R14, P0 ;  /* 0x0000000e0f0f7208 */ /* 0x000fe20000000100 */
[----:B------:R-:W-:Y:S01]  /*05f0*/  HFMA2.MMA R26, -RZ, RZ, -0.74462890625, 604.5 ;  /* 0xb9f560b9ff1a7435 */ /* 0x000fe200000001ff */
[----:B------:R-:W-:Y:S01]  /*0600*/  @!P4 MOV R24, 0xbec093ac ;  /* 0xbec093ac0018c802 */ /* 0x000fe20000000f00 */
[----:B------:R-:W-:Y:S01]  /*0610*/  FFMA.FTZ R22, R22, R2, R23 ;  /* 0x0000000216167223 */ /* 0x000fe20000010017 */
[----:B------:R-:W-:Y:S01]  /*0620*/  HFMA2.MMA R23, -RZ, RZ, 1.52734375, -41152 ;  /* 0x3e1cf906ff177435 */ /* 0x000fe200000001ff */
[----:B------:R-:W-:Y:S01]  /*0630*/  @!P2 MOV R27, 0xbcdc1be7 ;  /* 0xbcdc1be7001ba802 */ /* 0x000fe20000000f00 */
[----:B------:R-:W-:Y:S01]  /*0640*/  FFMA.FTZ R15, R20, R15, R15 ;  /* 0x0000000f140f7223 */ /* 0x000fe2000001000f */
[----:B------:R-:W-:Y:S01]  /*0650*/  @!P4 MOV R16, 0x3e0375d3 ;  /* 0x3e0375d30010c802 */ /* 0x000fe20000000f00 */
[----:B------:R-:W-:Y:S01]  /*0660*/  FFMA.FTZ R25, R25, R17, R24 ;  /* 0x0000001119197223 */ /* 0x000fe20000010018 */
[----:B------:R-:W-:Y:S01]  /*0670*/  FSEL R21, -R2, R13, P3 ;  /* 0x0000000d02157208 */ /* 0x000fe20001800100 */
[----:B------:R-:W-:Y:S01]  /*0680*/  FFMA.FTZ R18, R18, R19, R27 ;  /* 0x0000001312127223 */ /* 0x000fe2000001001b */
[----:B------:R-:W-:Y:S01]  /*0690*/  @!P2 MOV R23, 0x3de718af ;  /* 0x3de718af0017a802 */ /* 0x000fe20000000f00 */
[----:B------:R-:W-:Y:S01]  /*06a0*/  FFMA.FTZ R25, R25, R17, R16 ;  /* 0x0000001119197223 */ /* 0x000fe20000010010 */
[----:B------:R-:W1:Y:S01]  /*06b0*/  @P0 MUFU.EX2 R20, R15 ;  /* 0x0000000f00140308 */ /* 0x000e620000000800 */
[----:B------:R-:W-:Y:S01]  /*06c0*/  FFMA.FTZ R16, R22, R21, R21 ;  /* 0x0000001516107223 */ /* 0x000fe20000010015 */
[----:B------:R-:W-:Y:S01]  /*06d0*/  HFMA2.MMA R24, -RZ, RZ, 1.78125, -136.25 ;  /* 0x3f20d842ff187435 */ /* 0x000fe200000001ff */
[----:B------:R-:W-:Y:S01]  /*06e0*/  MOV R22, 0x3f6a937e ;  /* 0x3f6a937e00167802 */ /* 0x000fe20000000f00 */
[-C--:B------:R-:W-:Y:S01]  /*06f0*/  FFMA.FTZ R23, R18, R19.reuse, R23 ;  /* 0x0000001312177223 */ /* 0x080fe20000010017 */
[----:B------:R-:W-:Y:S01]  /*0700*/  @!P2 MOV R22, 0xbec093ac ;  /* 0xbec093ac0016a802 */ /* 0x000fe20000000f00 */
[----:B---3--:R-:W-:Y:S01]  /*0710*/  FMUL R18, R5, 0.70710676908493041992 ;  /* 0x3f3504f305127820 */ /* 0x008fe20000400000 */
[----:B------:R-:W-:Y:S01]  /*0720*/  FSEL R2, -R17, R0, P4 ;  /* 0x0000000011027208 */ /* 0x000fe20002000100 */
[----:B------:R-:W2:Y:S01]  /*0730*/  @P3 MUFU.EX2 R21, R16 ;  /* 0x0000001000153308 */ /* 0x000ea20000000800 */
[----:B------:R-:W-:Y:S01]  /*0740*/  @!P2 MOV R24, 0x3e0375d3 ;  /* 0x3e0375d30018a802 */ /* 0x000fe20000000f00 */
[----:B------:R-:W-:-:S02]  /*0750*/  FFMA.FTZ R23, R23, R19, R22 ;  /* 0x0000001317177223 */ /* 0x000fc40000010016 */
[----:B------:R-:W-:Y:S01]  /*0760*/  FFMA.FTZ R17, R25, R2, R2 ;  /* 0x0000000219117223 */ /* 0x000fe20000010002 */
[----:B------:R-:W-:Y:S01]  /*0770*/  FMUL R2, R4, 0.70710676908493041992 ;  /* 0x3f3504f304027820 */ /* 0x000fe20000400000 */
[----:B------:R-:W-:Y:S01]  /*0780*/  FFMA.FTZ R24, R23, R19, R24 ;  /* 0x0000001317187223 */ /* 0x000fe20000010018 */
[----:B------:R-:W-:Y:S01]  /*0790*/  FSEL R19, -R19, R12, P2 ;  /* 0x0000000c13137208 */ /* 0x000fe20001000100 */
[----:B------:R-:W3:Y:S01]  /*07a0*/  @P4 MUFU.EX2 R22, R17 ;  /* 0x0000001100164308 */ /* 0x000ee20000000800 */
[----:B-1----:R-:W-:Y:S01]  /*07b0*/  @P0 FADD R23, -R20, 1 ;  /* 0x3f80000014170421 */ /* 0x002fe20000000100 */
[----:B------:R-:W-:Y:S01]  /*07c0*/  FADD.FTZ R25, |R2|, -RZ ;  /* 0x800000ff02197221 */ /* 0x000fe20000010200 */
[----:B------:R-:W-:Y:S01]  /*07d0*/  FMUL R20, R6, 0.70710676908493041992 ;  /* 0x3f3504f306147820 */ /* 0x000fe20000400000 */
[----:B------:R-:W-:Y:S02]  /*07e0*/  FFMA.FTZ R19, R24, R19, R19 ;  /* 0x0000001318137223 */ /* 0x000fe40000010013 */
[----:B------:R-:W-:Y:S01]  /*07f0*/  @P0 LOP3.LUT R15, R23, 0x80000000, R14, 0xf8, !PT ;  /* 0x80000000170f0812 */ /* 0x000fe200078ef80e */
[----:B--2---:R-:W-:Y:S01]  /*0800*/  @P3 FADD R24, -R21, 1 ;  /* 0x3f80000015183421 */ /* 0x004fe20000000100 */
[----:B------:R-:W1:Y:S01]  /*0810*/  @P2 MUFU.EX2 R14, R19 ;  /* 0x00000013000e2308 */ /* 0x000e620000000800 */
[----:B------:R-:W-:Y:S01]  /*0820*/  FSETP.GE.AND P0, PT, R25, 1.0029599666595458984, PT ;  /* 0x3f8060fe1900780b */ /* 0x000fe20003f06000 */
[----:B------:R-:W-:Y:S01]  /*0830*/  FADD.FTZ R27, |R20|, -RZ ;  /* 0x800000ff141b7221 */ /* 0x000fe20000010200 */
[----:B------:R-:W-:Y:S01]  /*0840*/  FADD.FTZ R23, |R18|, -RZ ;  /* 0x800000ff12177221 */ /* 0x000fe20000010200 */
[----:B------:R-:W-:Y:S01]  /*0850*/  @P3 LOP3.LUT R16, R24, 0x80000000, R13, 0xf8, !PT ;  /* 0x8000000018103812 */ /* 0x000fe200078ef80d */
[----:B------:R-:W-:Y:S01]  /*0860*/  FADD R15, R15, 1 ;  /* 0x3f8000000f0f7421 */ /* 0x000fe20000000000 */
[----:B------:R-:W-:Y:S01]  /*0870*/  MOV R24, 0x3789ca3c ;  /* 0x3789ca3c00187802 */ /* 0x000fe20000000f00 */
[----:B---3--:R-:W-:Y:S01]  /*0880*/  @P4 FADD R21, -R22, 1 ;  /* 0x3f80000016154421 */ /* 0x008fe20000000100 */
[----:B------:R-:W-:Y:S01]  /*0890*/  HFMA2.MMA R22, -RZ, RZ, -0.74462890625, 604.5 ;  /* 0xb9f560b9ff167435 */ /* 0x000fe200000001ff */
[----:B------:R-:W-:Y:S01]  /*08a0*/  FSETP.GE.AND P3, PT, R27, 1.0029599666595458984, PT ;  /* 0x3f8060fe1b00780b */ /* 0x000fe20003f66000 */
[----:B------:R-:W-:Y:S01]  /*08b0*/  FADD R16, R16, 1 ;  /* 0x3f80000010107421 */ /* 0x000fe20000000000 */
[----:B------:R-:W-:-:S02]  /*08c0*/  FSETP.GE.AND P1, PT, R23, 1.0029599666595458984, PT ;  /* 0x3f8060fe1700780b */ /* 0x000fc40003f26000 */
[----:B------:R-:W-:Y:S01]  /*08d0*/  @P4 LOP3.LUT R17, R21, 0x80000000, R0, 0xf8, !PT ;  /* 0x8000000015114812 */ /* 0x000fe200078ef800 */
[----:B------:R-:W-:Y:S02]  /*08e0*/  IMAD.MOV.U32 R0, RZ, RZ, 0x3789ca3c ;  /* 0x3789ca3cff007424 */ /* 0x000fe400078e00ff */
[----:B-1----:R-:W-:Y:S01]  /*08f0*/  @P2 FADD R13, -R14, 1 ;  /* 0x3f8000000e0d2421 */ /* 0x002fe20000000100 */
[----:B------:R-:W-:Y:S01]  /*0900*/  @!P0 MOV R0, 0x38b1e96a ;  /* 0x38b1e96a00008802 */ /* 0x000fe20000000f00 */
[----:B------:R-:W-:Y:S01]  /*0910*/  @!P0 FMUL R25, R2, R2 ;  /* 0x0000000202198220 */ /* 0x000fe20000400000 */
[----:B------:R-:W-:Y:S01]  /*0920*/  @!P0 MOV R22, 0xba574d20 ;  /* 0xba574d2000168802 */ /* 0x000fe20000000f00 */
[----:B------:R-:W-:Y:S01]  /*0930*/  HFMA2.MMA R14, -RZ, RZ, 0.470947265625, -12.46875 ;  /* 0x3789ca3cff0e7435 */ /* 0x000fe200000001ff */
[----:B------:R-:W-:Y:S01]  /*0940*/  @P2 LOP3.LUT R19, R13, 0x80000000, R12, 0xf8, !PT ;  /* 0x800000000d132812 */ /* 0x000fe200078ef80c */
[----:B------:R-:W-:Y:S01]  /*0950*/  HFMA2.MMA R12, -RZ, RZ, 0.958984375, -6.1690807342529296875e-05 ;  /* 0x3bac840bff0c7435 */ /* 0x000fe200000001ff */
[----:B------:R-:W-:Y:S01]  /*0960*/  @!P3 FMUL R27, R20, R20 ;  /* 0x00000014141bb220 */ /* 0x000fe20000400000 */
[----:B------:R-:W-:Y:S01]  /*0970*/  FFMA.FTZ R13, R25, R0, R22 ;  /* 0x00000000190d7223 */ /* 0x000fe20000010016 */
[----:B------:R-:W-:Y:S01]  /*0980*/  MOV R22, 0xb9f560b9 ;  /* 0xb9f560b900167802 */ /* 0x000fe20000000f00 */
[----:B------:R-:W-:Y:S01]  /*0990*/  @!P1 FMUL R23, R18, R18 ;  /* 0x0000001212179220 */ /* 0x000fe20000400000 */
[----:B------:R-:W-:Y:S01]  /*09a0*/  @!P3 MOV R14, 0x38b1e96a ;  /* 0x38b1e96a000eb802 */ /* 0x000fe20000000f00 */
[----:B------:R-:W-:Y:S01]  /*09b0*/  IMAD.MOV.U32 R0, RZ, RZ, 0x3bac840b ;  /* 0x3bac840bff007424 */ /* 0x000fe200078e00ff */
[----:B------:R-:W-:Y:S01]  /*09c0*/  @!P3 MOV R22, 0xba574d20 ;  /* 0xba574d200016b802 */ /* 0x000fe20000000f00 */
[----:B------:R-:W-:Y:S01]  /*09d0*/  FADD R17, R17, 1 ;  /* 0x3f80000011117421 */ /* 0x000fe20000000000 */
[----:B------:R-:W-:-:S02]  /*09e0*/  @!P1 MOV R24, 0x38b1e96a ;  /* 0x38b1e96a00189802 */ /* 0x000fc40000000f00 */
[----:B------:R-:W-:Y:S01]  /*09f0*/  @!P1 MOV R26, 0xba574d20 ;  /* 0xba574d20001a9802 */ /* 0x000fe20000000f00 */
[----:B------:R-:W-:Y:S01]  /*0a00*/  FFMA.FTZ R29, R27, R14, R22 ;  /* 0x0000000e1b1d7223 */ /* 0x000fe20000010016 */
[----:B------:R-:W-:Y:S01]  /*0a10*/  IMAD.MOV.U32 R14, RZ, RZ, 0x3bac840b ;  /* 0x3bac840bff0e7424 */ /* 0x000fe200078e00ff */
[----:B------:R-:W-:Y:S02]  /*0a20*/  @!P3 MOV R14, 0x3baad5ea ;  /* 0x3baad5ea000eb802 */ /* 0x000fe40000000f00 */
[----:B------:R-:W-:Y:S01]  /*0a30*/  @!P1 MOV R12, 0x3baad5ea ;  /* 0x3baad5ea000c9802 */ /* 0x000fe20000000f00 */
[----:B------:R-:W-:Y:S01]  /*0a40*/  FFMA.FTZ R21, R23, R24, R26 ;  /* 0x0000001817157223 */ /* 0x000fe2000001001a */
[----:B------:R-:W-:Y:S01]  /*0a50*/  @!P0 MOV R0, 0x3baad5ea ;  /* 0x3baad5ea00008802 */ /* 0x000fe20000000f00 */
[----:B------:R-:W-:Y:S01]  /*0a60*/  FFMA.FTZ R29, R29, R27, R14 ;  /* 0x0000001b1d1d7223 */ /* 0x000fe2000001000e */
[----:B------:R-:W-:Y:S01]  /*0a70*/  HFMA2.MMA R14, -RZ, RZ, -1.26171875, -2.110004425048828125e-05 ;  /* 0xbd0c8162ff0e7435 */ /* 0x000fe200000001ff */
[----:B------:R-:W-:Y:S01]  /*0a80*/  FFMA.FTZ R21, R21, R23, R12 ;  /* 0x0000001715157223 */ /* 0x000fe2000001000c */
[----:B------:R-:W-:Y:S01]  /*0a90*/  HFMA2.MMA R12, -RZ, RZ, -1.26171875, -2.110004425048828125e-05 ;  /* 0xbd0c8162ff0c7435 */ /* 0x000fe200000001ff */
[----:B------:R-:W-:Y:S01]  /*0aa0*/  FFMA.FTZ R13, R13, R25, R0 ;  /* 0x000000190d0d7223 */ /* 0x000fe20000010000 */
[----:B------:R-:W-:-:S02]  /*0ab0*/  HFMA2.MMA R0, -RZ, RZ, -1.26171875, -2.110004425048828125e-05 ;  /* 0xbd0c8162ff007435 */ /* 0x000fc400000001ff */
[----:B------:R-:W-:Y:S01]  /*0ac0*/  @!P3 IMAD.MOV.U32 R14, RZ, RZ, -0x4323e419 ;  /* 0xbcdc1be7ff0eb424 */ /* 0x000fe200078e00ff */
[----:B------:R-:W-:Y:S01]  /*0ad0*/  HFMA2.MMA R26, -RZ, RZ, 1.78125, -136.25 ;  /* 0x3f20d842ff1a7435 */ /* 0x000fe200000001ff */
[----:B------:R-:W-:Y:S02]  /*0ae0*/  @!P1 MOV R12, 0xbcdc1be7 ;  /* 0xbcdc1be7000c9802 */ /* 0x000fe40000000f00 */
[----:B------:R-:W-:Y:S01]  /*0af0*/  @!P0 MOV R0, 0xbcdc1be7 ;  /* 0xbcdc1be700008802 */ /* 0x000fe20000000f00 */
[----:B------:R-:W-:Y:S01]  /*0b00*/  FFMA.FTZ R22, R29, R27, R14 ;  /* 0x0000001b1d167223 */ /* 0x000fe2000001000e */
[----:B------:R-:W-:Y:S01]  /*0b10*/  HFMA2.MMA R14, -RZ, RZ, 1.52734375, -41152 ;  /* 0x3e1cf906ff0e7435 */ /* 0x000fe200000001ff */
[----:B------:R-:W-:Y:S01]  /*0b20*/  FFMA.FTZ R21, R21, R23, R12 ;  /* 0x0000001715157223 */ /* 0x000fe2000001000c */
[----:B------:R-:W-:Y:S01]  /*0b30*/  HFMA2.MMA R12, -RZ, RZ, 1.52734375, -41152 ;  /* 0x3e1cf906ff0c7435 */ /* 0x000fe200000001ff */
[----:B------:R-:W-:Y:S01]  /*0b40*/  FFMA.FTZ R13, R13, R25, R0 ;  /* 0x000000190d0d7223 */ /* 0x000fe20000010000 */
[----:B------:R-:W-:-:S02]  /*0b50*/  MOV R0, 0x3e1cf906 ;  /* 0x3e1cf90600007802 */ /* 0x000fc40000000f00 */
[----:B------:R-:W-:Y:S02]  /*0b60*/  @!P0 MOV R0, 0x3de718af ;  /* 0x3de718af00008802 */ /* 0x000fe40000000f00 */
[----:B------:R-:W-:Y:S02]  /*0b70*/  @!P3 MOV R14, 0x3de718af ;  /* 0x3de718af000eb802 */ /* 0x000fe40000000f00 */
[----:B------:R-:W-:Y:S01]  /*0b80*/  @!P1 MOV R12, 0x3de718af ;  /* 0x3de718af000c9802 */ /* 0x000fe20000000f00 */
[----:B------:R-:W-:Y:S01]  /*0b90*/  FFMA.FTZ R13, R13, R25, R0 ;  /* 0x000000190d0d7223 */ /* 0x000fe20000010000 */
[----:B------:R-:W-:Y:S01]  /*0ba0*/  MOV R0, 0x3f6a937e ;  /* 0x3f6a937e00007802 */ /* 0x000fe20000000f00 */
[----:B------:R-:W-:Y:S01]  /*0bb0*/  FFMA.FTZ R24, R22, R27, R14 ;  /* 0x0000001b16187223 */ /* 0x000fe2000001000e */
[----:B------:R-:W-:Y:S01]  /*0bc0*/  @!P0 MOV R0, 0xbec093ac ;  /* 0xbec093ac00008802 */ /* 0x000fe20000000f00 */
[----:B------:R-:W-:Y:S01]  /*0bd0*/  HFMA2.MMA R22, -RZ, RZ, 1.853515625, -0.00091457366943359375 ;  /* 0x3f6a937eff167435 */ /* 0x000fe200000001ff */
[----:B------:R-:W-:Y:S01]  /*0be0*/  FFMA.FTZ R29, R21, R23, R12 ;  /* 0x00000017151d7223 */ /* 0x000fe2000001000c */
[----:B------:R-:W-:Y:S01]  /*0bf0*/  FMUL R21, R7, 0.70710676908493041992 ;  /* 0x3f3504f307157820 */ /* 0x000fe20000400000 */
[----:B------:R-:W-:Y:S01]  /*0c00*/  IMAD.MOV.U32 R12, RZ, RZ, 0x3f6a937e ;  /* 0x3f6a937eff0c7424 */ /* 0x000fe200078e00ff */
[----:B------:R-:W-:Y:S01]  /*0c10*/  @!P1 MOV R12, 0xbec093ac ;  /* 0xbec093ac000c9802 */ /* 0x000fe20000000f00 */
[----:B------:R-:W-:Y:S01]  /*0c20*/  FFMA.FTZ R0, R13, R25, R0 ;  /* 0x000000190d007223 */ /* 0x000fe20000010000 */
[----:B------:R-:W-:Y:S01]  /*0c30*/  @!P3 MOV R22, 0xbec093ac ;  /* 0xbec093ac0016b802 */ /* 0x000fe20000000f00 */
[----:B------:R-:W-:Y:S01]  /*0c40*/  HFMA2.MMA R13, -RZ, RZ, 1.78125, -136.25 ;  /* 0x3f20d842ff0d7435 */ /* 0x000fe200000001ff */
[----:B------:R-:W-:Y:S01]  /*0c50*/  FADD.FTZ R14, |R21|, -RZ ;  /* 0x800000ff150e7221 */ /* 0x000fe20000010200 */
[----:B------:R-:W-:-:S02]  /*0c60*/  FFMA.FTZ R29, R29, R23, R12 ;  /* 0x000000171d1d7223 */ /* 0x000fc4000001000c */
[----:B------:R-:W-:Y:S01]  /*0c70*/  FFMA.FTZ R12, R24, R27, R22 ;  /* 0x0000001b180c7223 */ /* 0x000fe20000010016 */
[----:B------:R-:W-:Y:S02]  /*0c80*/  MOV R22, 0x3f20d842 ;  /* 0x3f20d84200167802 */ /* 0x000fe40000000f00 */
[----:B------:R-:W-:Y:S02]  /*0c90*/  FSETP.GE.AND P2, PT, R14, 1.0029599666595458984, PT ;  /* 0x3f8060fe0e00780b */ /* 0x000fe40003f46000 */
[----:B------:R-:W-:Y:S02]  /*0ca0*/  @!P0 MOV R13, 0x3e0375d3 ;  /* 0x3e0375d3000d8802 */ /* 0x000fe40000000f00 */
[----:B------:R-:W-:-:S03]  /*0cb0*/  @!P1 MOV R22, 0x3e0375d3 ;  /* 0x3e0375d300169802 */ /* 0x000fc60000000f00 */
[----:B------:R-:W-:Y:S02]  /*0cc0*/  FFMA.FTZ R0, R0, R25, R13 ;  /* 0x0000001900007223 */ /* 0x000fe4000001000d */
[----:B------:R-:W-:Y:S01]  /*0cd0*/  FFMA.FTZ R13, R29, R23, R22 ;  /* 0x000000171d0d7223 */ /* 0x000fe20000010016 */
[----:B------:R-:W-:Y:S01]  /*0ce0*/  HFMA2.MMA R22, -RZ, RZ, -0.74462890625, 604.5 ;  /* 0xb9f560b9ff167435 */ /* 0x000fe200000001ff */
[----:B------:R-:W-:Y:S02]  /*0cf0*/  IMAD.MOV.U32 R29, RZ, RZ, 0x3789ca3c ;  /* 0x3789ca3cff1d7424 */ /* 0x000fe400078e00ff */
[----:B------:R-:W-:Y:S01]  /*0d00*/  @!P2 MOV R29, 0x38b1e96a ;  /* 0x38b1e96a001da802 */ /* 0x000fe20000000f00 */
[----:B------:R-:W-:Y:S01]  /*0d10*/  @!P2 FMUL R14, R21, R21 ;  /* 0x00000015150ea220 */ /* 0x000fe20000400000 */
[----:B------:R-:W-:Y:S02]  /*0d20*/  @!P2 MOV R26, 0x3e0375d3 ;  /* 0x3e0375d3001aa802 */ /* 0x000fe40000000f00 */
[----:B------:R-:W-:-:S05]  /*0d30*/  @!P2 MOV R22, 0xba574d20 ;  /* 0xba574d200016a802 */ /* 0x000fca0000000f00 */
[----:B------:R-:W-:Y:S01]  /*0d40*/  FFMA.FTZ R22, R14, R29, R22 ;  /* 0x0000001d0e167223 */ /* 0x000fe20000010016 */
[----:B------:R-:W-:-:S06]  /*0d50*/  HFMA2.MMA R29, -RZ, RZ, 0.958984375, -6.1690807342529296875e-05 ;  /* 0x3bac840bff1d7435 */ /* 0x000fcc00000001ff */
[----:B------:R-:W-:-:S05]  /*0d60*/  @!P2 MOV R29, 0x3baad5ea ;  /* 0x3baad5ea001da802 */ /* 0x000fca0000000f00 */
[----:B------:R-:W-:Y:S01]  /*0d70*/  FFMA.FTZ R22, R22, R14, R29 ;  /* 0x0000000e16167223 */ /* 0x000fe2000001001d */
[----:B------:R-:W-:-:S06]  /*0d80*/  HFMA2.MMA R29, -RZ, RZ, -1.26171875, -2.110004425048828125e-05 ;  /* 0xbd0c8162ff1d7435 */ /* 0x000fcc00000001ff */
[----:B------:R-:W-:-:S05]  /*0d90*/  @!P2 MOV R29, 0xbcdc1be7 ;  /* 0xbcdc1be7001da802 */ /* 0x000fca0000000f00 */
[----:B------:R-:W-:Y:S01]  /*0da0*/  FFMA.FTZ R22, R22, R14, R29 ;  /* 0x0000000e16167223 */ /* 0x000fe2000001001d */
[----:B------:R-:W-:Y:S01]  /*0db0*/  IMAD.MOV.U32 R29, RZ, RZ, 0x3e1cf906 ;  /* 0x3e1cf906ff1d7424 */ /* 0x000fe200078e00ff */
[----:B------:R-:W-:-:S05]  /*0dc0*/  @!P2 MOV R29, 0x3de718af ;  /* 0x3de718af001da802 */ /* 0x000fca0000000f00 */
[----:B------:R-:W-:Y:S01]  /*0dd0*/  FFMA.FTZ R24, R22, R14, R29 ;  /* 0x0000000e16187223 */ /* 0x000fe2000001001d */
[----:B------:R-:W-:Y:S01]  /*0de0*/  FSEL R29, -R25, R2, P0 ;  /* 0x00000002191d7208 */ /* 0x000fe20000000100 */
[----:B------:R-:W-:-:S04]  /*0df0*/  HFMA2.MMA R22, -RZ, RZ, 1.853515625, -0.00091457366943359375 ;  /* 0x3f6a937eff167435 */ /* 0x000fc800000001ff */
[----:B------:R-:W-:Y:S01]  /*0e00*/  FFMA.FTZ R0, R0, R29, R29 ;  /* 0x0000001d00007223 */ /* 0x000fe2000001001d */
[----:B------:R-:W-:Y:S01]  /*0e10*/  HFMA2.MMA R29, -RZ, RZ, 1.78125, -136.25 ;  /* 0x3f20d842ff1d7435 */ /* 0x000fe200000001ff */
[----:B------:R-:W-:-:S05]  /*0e20*/  @!P2 MOV R22, 0xbec093ac ;  /* 0xbec093ac0016a802 */ /* 0x000fca0000000f00 */
[----:B------:R-:W-:Y:S01]  /*0e30*/  @!P3 MOV R29, 0x3e0375d3 ;  /* 0x3e0375d3001db802 */ /* 0x000fe20000000f00 */
[----:B------:R-:W-:Y:S01]  /*0e40*/  FFMA.FTZ R25, R24, R14, R22 ;  /* 0x0000000e18197223 */ /* 0x000fe20000010016 */
[----:B------:R-:W-:Y:S01]  /*0e50*/  FSEL R22, -R23, R18, P1 ;  /* 0x0000001217167208 */ /* 0x000fe20000800100 */
[----:B------:R-:W1:Y:S02]  /*0e60*/  @P0 MUFU.EX2 R24, R0 ;  /* 0x0000000000180308 */ /* 0x000e640000000800 */
[----:B------:R-:W-:Y:S01]  /*0e70*/  FFMA.FTZ R12, R12, R27, R29 ;  /* 0x0000001b0c0c7223 */ /* 0x000fe2000001001d */
[----:B------:R-:W-:Y:S01]  /*0e80*/  FSEL R27, -R27, R20, P3 ;  /* 0x000000141b1b7208 */ /* 0x000fe20001800100 */
[----:B------:R-:W-:Y:S01]  /*0e90*/  FFMA.FTZ R26, R25, R14, R26 ;  /* 0x0000000e191a7223 */ /* 0x000fe2000001001a */
[----:B------:R-:W-:-:S03]  /*0ea0*/  FFMA.FTZ R13, R13, R22, R22 ;  /* 0x000000160d0d7223 */ /* 0x000fc60000010016 */
[----:B------:R-:W-:Y:S01]  /*0eb0*/  FFMA.FTZ R12, R12, R27, R27 ;  /* 0x0000001b0c0c7223 */ /* 0x000fe2000001001b */
[----:B------:R-:W-:Y:S01]  /*0ec0*/  FSEL R27, -R14, R21, P2 ;  /* 0x000000150e1b7208 */ /* 0x000fe20001000100 */
[----:B------:R-:W2:Y:S04]  /*0ed0*/  @P1 MUFU.EX2 R22, R13 ;  /* 0x0000000d00161308 */ /* 0x000ea80000000800 */
[----:B------:R-:W-:Y:S01]  /*0ee0*/  FFMA.FTZ R14, R26, R27, R27 ;  /* 0x0000001b1a0e7223 */ /* 0x000fe2000001001b */
[----:B-1----:R-:W-:Y:S01]  /*0ef0*/  @P0 FADD R25, -R24, 1 ;  /* 0x3f80000018190421 */ /* 0x002fe20000000100 */
[----:B------:R-:W-:Y:S02]  /*0f00*/  SHF.R.S32.HI R26, RZ, 0x1f, R3 ;  /* 0x0000001fff1a7819 */ /* 0x000fe40000011403 */
[----:B------:R-:W1:Y:S02]  /*0f10*/  @P3 MUFU.EX2 R23, R12 ;  /* 0x0000000c00173308 */ /* 0x000e640000000800 */
[----:B------:R-:W-:Y:S01]  /*0f20*/  @P0 LOP3.LUT R0, R25, 0x80000000, R2, 0xf8, !PT ;  /* 0x8000000019000812 */ /* 0x000fe200078ef802 */
[----:B------:R-:W-:Y:S01]  /*0f30*/  FMUL R25, R9, 0.5 ;  /* 0x3f00000009197820 */ /* 0x000fe20000400000 */
[----:B------:R-:W-:Y:S01]  /*0f40*/  FMUL R9, R5, 0.5 ;  /* 0x3f00000005097820 */ /* 0x000fe20000400000 */
[----:B------:R-:W-:Y:S01]  /*0f50*/  LEA R2, P0, R3, UR6, 0x2 ;  /* 0x0000000603027c11 */ /* 0x000fe2000f8010ff */
[----:B--2---:R-:W-:-:S02]  /*0f60*/  @P1 FADD R5, -R22, 1 ;  /* 0x3f80000016051421 */ /* 0x004fc40000000100 */
[----:B------:R-:W2:Y:S01]  /*0f70*/  @P2 MUFU.EX2 R24, R14 ;  /* 0x0000000e00182308 */ /* 0x000ea20000000800 */
[----:B------:R-:W-:Y:S01]  /*0f80*/  LEA.HI.X R3, R3, UR7, R26, 0x2, P0 ;  /* 0x0000000703037c11 */ /* 0x000fe200080f141a */
[----:B------:R-:W-:Y:S01]  /*0f90*/  FMUL R26, R8, 0.5 ;  /* 0x3f000000081a7820 */ /* 0x000fe20000400000 */
[----:B------:R-:W-:Y:S01]  /*0fa0*/  FMUL R8, R4, 0.5 ;  /* 0x3f00000004087820 */ /* 0x000fe20000400000 */
[----:B------:R-:W-:Y:S01]  /*0fb0*/  @P1 LOP3.LUT R13, R5, 0x80000000, R18, 0xf8, !PT ;  /* 0x80000000050d1812 */ /* 0x000fe200078ef812 */
[----:B------:R-:W-:Y:S01]  /*0fc0*/  FADD R18, R19, 1 ;  /* 0x3f80000013127421 */ /* 0x000fe20000000000 */
[----:B------:R-:W-:Y:S01]  /*0fd0*/  FMUL R22, R6, 0.5 ;  /* 0x3f00000006167820 */ /* 0x000fe20000400000 */
[----:B-1----:R-:W-:Y:S01]  /*0fe0*/  @P3 FADD R27, -R23, 1 ;  /* 0x3f800000171b3421 */ /* 0x002fe20000000100 */
[----:B------:R-:W-:Y:S01]  /*0ff0*/  FMUL R23, R7, 0.5 ;  /* 0x3f00000007177820 */ /* 0x000fe20000400000 */
[----:B------:R-:W-:Y:S01]  /*1000*/  FMUL R7, R11, R18 ;  /* 0x000000120b077220 */ /* 0x000fe20000400000 */
[----:B------:R-:W-:Y:S01]  /*1010*/  FADD R11, R0, 1 ;  /* 0x3f800000000b7421 */ /* 0x000fe20000000000 */
[----:B------:R-:W-:Y:S01]  /*1020*/  FADD R0, R13, 1 ;  /* 0x3f8000000d007421 */ /* 0x000fe20000000000 */
[----:B------:R-:W-:Y:S01]  /*1030*/  @P3 LOP3.LUT R12, R27, 0x80000000, R20, 0xf8, !PT ;  /* 0x800000001b0c3812 */ /* 0x000fe200078ef814 */
[----:B------:R-:W-:Y:S01]  /*1040*/  FMUL R6, R10, R17 ;  /* 0x000000110a067220 */ /* 0x000fe20000400000 */
[----:B------:R-:W-:Y:S01]  /*1050*/  FMUL R8, R8, R11 ;  /* 0x0000000b08087220 */ /* 0x000fe20000400000 */
[----:B--2---:R-:W-:Y:S01]  /*1060*/  @P2 FADD R24, -R24, 1 ;  /* 0x3f80000018182421 */ /* 0x004fe20000000100 */
[----:B------:R-:W-:Y:S01]  /*1070*/  FMUL R4, R26, R15 ;  /* 0x0000000f1a047220 */ /* 0x000fe20000400000 */
[----:B------:R-:W-:Y:S01]  /*1080*/  FADD R13, R12, 1 ;  /* 0x3f8000000c0d7421 */ /* 0x000fe20000000000 */
[----:B------:R-:W-:Y:S01]  /*1090*/  FMUL R5, R25, R16 ;  /* 0x0000001019057220 */ /* 0x000fe20000400000 */
[----:B------:R-:W-:Y:S01]  /*10a0*/  FMUL R9, R9, R0 ;  /* 0x0000000009097220 */ /* 0x000fe20000400000 */
[----:B------:R-:W-:Y:S01]  /*10b0*/  @P2 LOP3.LUT R14, R24, 0x80000000, R21, 0xf8, !PT ;  /* 0x80000000180e2812 */ /* 0x000fe200078ef815 */
[----:B------:R-:W-:-:S02]  /*10c0*/  FMUL R10, R22, R13 ;  /* 0x0000000d160a7220 */ /* 0x000fc40000400000 */
[----:B------:R-:W-:Y:S02]  /*10d0*/  STG.E.128 desc[UR4][R2.64], R4 ;  /* 0x0000000402007986 */ /* 0x000fe4000c101d04 */
[----:B------:R-:W-:-:S04]  /*10e0*/  FADD R14, R14, 1 ;  /* 0x3f8000000e0e7421 */ /* 0x000fc80000000000 */
[----:B------:R-:W-:-:S05]  /*10f0*/  FMUL R11, R23, R14 ;  /* 0x0000000e170b7220 */ /* 0x000fca0000400000 */
[----:B------:R-:W-:Y:S01]  /*1100*/  STG.E.128 desc[UR4][R2.64+0x800], R8 ;  /* 0x0008000802007986 */ /* 0x000fe2000c101d04 */
[----:B------:R-:W-:Y:S05]  /*1110*/  EXIT ;  /* 0x000000000000794d */ /* 0x000fea0003800000 */
.L_x_0:
[----:B------:R-:W-:-:S00]  /*1120*/  BRA `(.L_x_0) ;  /* 0xfffffffc00fc7947 */ /* 0x000fc0000383ffff */
[----:B------:R-:W-:-:S00]  /*1130*/  NOP ;  /* 0x0000000000007918 */ /* 0x000fc00000000000 */
        /* <DEDUP_REMOVED lines=12> */
.L_x_1:


//--------------------- .nv.global.init           --------------------------
	.section	.nv.global.init,"aw",@progbits
.nv.global.init:
	.type		_$_str,@object
	.size		_$_str,(.L_0 - _$_str)
_$_str:
        /*0000*/ 	.byte	0x5f, 0x5f, 0x43, 0x55, 0x44, 0x41, 0x5f, 0x46, 0x54, 0x5a, 0x00
.L_0:


//--------------------- .nv.constant0.triton_poi_fused_gelu_18 --------------------------
	.section	.nv.constant0.triton_poi_fused_gelu_18,"a",@progbits
	.sectionflags	@""
	.align	4
.nv.constant0.triton_poi_fused_gelu_18:
	.zero		548
